//
// Generated by NVIDIA NVVM Compiler
//
// Compiler Build ID: CL-36424714
// Cuda compilation tools, release 13.0, V13.0.88
// Based on NVVM 20.0.0
//

.version 9.0
.target sm_100
.address_size 64

	// .globl	_Z15transpose_naivePKfPfii
// _ZZ16transpose_sharedPKfPfiiE4tile has been demoted
// _ZZ16transpose_paddedPKfPfiiE4tile has been demoted

.visible .entry _Z15transpose_naivePKfPfii(
	.param .u64 .ptr .align 1 _Z15transpose_naivePKfPfii_param_0,
	.param .u64 .ptr .align 1 _Z15transpose_naivePKfPfii_param_1,
	.param .u32 _Z15transpose_naivePKfPfii_param_2,
	.param .u32 _Z15transpose_naivePKfPfii_param_3
)
{
	.reg .pred 	%p<13>;
	.reg .b32 	%r<22>;
	.reg .b32 	%f<5>;
	.reg .b64 	%rd<20>;

	ld.param.u64 	%rd4, [_Z15transpose_naivePKfPfii_param_0];
	ld.param.u64 	%rd5, [_Z15transpose_naivePKfPfii_param_1];
	ld.param.u32 	%r7, [_Z15transpose_naivePKfPfii_param_2];
	ld.param.u32 	%r9, [_Z15transpose_naivePKfPfii_param_3];
	cvta.to.global.u64 	%rd1, %rd5;
	cvta.to.global.u64 	%rd2, %rd4;
	mov.u32 	%r10, %ctaid.x;
	shl.b32 	%r11, %r10, 5;
	mov.u32 	%r12, %tid.x;
	add.s32 	%r1, %r11, %r12;
	mov.u32 	%r13, %ctaid.y;
	shl.b32 	%r14, %r13, 5;
	mov.u32 	%r15, %tid.y;
	add.s32 	%r16, %r14, %r15;
	setp.ge.s32 	%p1, %r1, %r7;
	mul.lo.s32 	%r3, %r9, %r1;
	setp.ge.s32 	%p2, %r16, %r9;
	or.pred  	%p3, %p1, %p2;
	@%p3 bra 	$L__BB0_2;
	mad.lo.s32 	%r17, %r16, %r7, %r1;
	mul.wide.s32 	%rd6, %r17, 4;
	add.s64 	%rd7, %rd2, %rd6;
	ld.global.f32 	%f1, [%rd7];
	add.s32 	%r18, %r16, %r3;
	mul.wide.s32 	%rd8, %r18, 4;
	add.s64 	%rd9, %rd1, %rd8;
	st.global.f32 	[%rd9], %f1;
$L__BB0_2:
	setp.ge.s32 	%p4, %r1, %r7;
	add.s32 	%r4, %r16, 8;
	setp.ge.s32 	%p5, %r4, %r9;
	cvt.s64.s32 	%rd10, %r3;
	cvt.u64.u32 	%rd11, %r16;
	add.s64 	%rd12, %rd11, %rd10;
	shl.b64 	%rd13, %rd12, 2;
	add.s64 	%rd3, %rd1, %rd13;
	or.pred  	%p6, %p4, %p5;
	@%p6 bra 	$L__BB0_4;
	mad.lo.s32 	%r19, %r4, %r7, %r1;
	mul.wide.s32 	%rd14, %r19, 4;
	add.s64 	%rd15, %rd2, %rd14;
	ld.global.f32 	%f2, [%rd15];
	st.global.f32 	[%rd3+32], %f2;
$L__BB0_4:
	setp.ge.s32 	%p7, %r1, %r7;
	add.s32 	%r5, %r16, 16;
	setp.ge.s32 	%p8, %r5, %r9;
	or.pred  	%p9, %p7, %p8;
	@%p9 bra 	$L__BB0_6;
	mad.lo.s32 	%r20, %r5, %r7, %r1;
	mul.wide.s32 	%rd16, %r20, 4;
	add.s64 	%rd17, %rd2, %rd16;
	ld.global.f32 	%f3, [%rd17];
	st.global.f32 	[%rd3+64], %f3;
$L__BB0_6:
	setp.ge.s32 	%p10, %r1, %r7;
	add.s32 	%r6, %r16, 24;
	setp.ge.s32 	%p11, %r6, %r9;
	or.pred  	%p12, %p10, %p11;
	@%p12 bra 	$L__BB0_8;
	mad.lo.s32 	%r21, %r6, %r7, %r1;
	mul.wide.s32 	%rd18, %r21, 4;
	add.s64 	%rd19, %rd2, %rd18;
	ld.global.f32 	%f4, [%rd19];
	st.global.f32 	[%rd3+96], %f4;
$L__BB0_8:
	ret;

}
	// .globl	_Z16transpose_sharedPKfPfii
.visible .entry _Z16transpose_sharedPKfPfii(
	.param .u64 .ptr .align 1 _Z16transpose_sharedPKfPfii_param_0,
	.param .u64 .ptr .align 1 _Z16transpose_sharedPKfPfii_param_1,
	.param .u32 _Z16transpose_sharedPKfPfii_param_2,
	.param .u32 _Z16transpose_sharedPKfPfii_param_3
)
{
	.reg .pred 	%p<25>;
	.reg .b32 	%r<37>;
	.reg .b32 	%f<9>;
	.reg .b64 	%rd<21>;
	// demoted variable
	.shared .align 4 .b8 _ZZ16transpose_sharedPKfPfiiE4tile[4096];
	ld.param.u64 	%rd3, [_Z16transpose_sharedPKfPfii_param_0];
	ld.param.u64 	%rd4, [_Z16transpose_sharedPKfPfii_param_1];
	ld.param.u32 	%r18, [_Z16transpose_sharedPKfPfii_param_2];
	ld.param.u32 	%r20, [_Z16transpose_sharedPKfPfii_param_3];
	cvta.to.global.u64 	%rd1, %rd3;
	cvta.to.global.u64 	%rd2, %rd4;
	mov.u32 	%r21, %ctaid.x;
	shl.b32 	%r1, %r21, 5;
	mov.u32 	%r2, %tid.x;
	add.s32 	%r3, %r1, %r2;
	mov.u32 	%r22, %ctaid.y;
	shl.b32 	%r4, %r22, 5;
	mov.u32 	%r5, %tid.y;
	add.s32 	%r23, %r4, %r5;
	setp.ge.s32 	%p1, %r3, %r18;
	shl.b32 	%r24, %r2, 2;
	mov.u32 	%r25, _ZZ16transpose_sharedPKfPfiiE4tile;
	add.s32 	%r7, %r25, %r24;
	setp.ge.s32 	%p2, %r23, %r20;
	shl.b32 	%r26, %r5, 7;
	add.s32 	%r8, %r7, %r26;
	or.pred  	%p3, %p1, %p2;
	@%p3 bra 	$L__BB1_2;
	mad.lo.s32 	%r27, %r23, %r18, %r3;
	mul.wide.s32 	%rd5, %r27, 4;
	add.s64 	%rd6, %rd1, %rd5;
	ld.global.f32 	%f1, [%rd6];
	st.shared.f32 	[%r8], %f1;
$L__BB1_2:
	setp.ge.s32 	%p4, %r3, %r18;
	add.s32 	%r9, %r23, 8;
	setp.ge.s32 	%p5, %r9, %r20;
	or.pred  	%p6, %p4, %p5;
	@%p6 bra 	$L__BB1_4;
	mad.lo.s32 	%r28, %r9, %r18, %r3;
	mul.wide.s32 	%rd7, %r28, 4;
	add.s64 	%rd8, %rd1, %rd7;
	ld.global.f32 	%f2, [%rd8];
	st.shared.f32 	[%r8+1024], %f2;
$L__BB1_4:
	setp.ge.s32 	%p7, %r3, %r18;
	add.s32 	%r10, %r23, 16;
	setp.ge.s32 	%p8, %r10, %r20;
	or.pred  	%p9, %p7, %p8;
	@%p9 bra 	$L__BB1_6;
	mad.lo.s32 	%r29, %r10, %r18, %r3;
	mul.wide.s32 	%rd9, %r29, 4;
	add.s64 	%rd10, %rd1, %rd9;
	ld.global.f32 	%f3, [%rd10];
	st.shared.f32 	[%r8+2048], %f3;
$L__BB1_6:
	setp.ge.s32 	%p10, %r3, %r18;
	add.s32 	%r11, %r23, 24;
	setp.ge.s32 	%p11, %r11, %r20;
	or.pred  	%p12, %p10, %p11;
	@%p12 bra 	$L__BB1_8;
	mad.lo.s32 	%r30, %r11, %r18, %r3;
	mul.wide.s32 	%rd11, %r30, 4;
	add.s64 	%rd12, %rd1, %rd11;
	ld.global.f32 	%f4, [%rd12];
	st.shared.f32 	[%r8+3072], %f4;
$L__BB1_8:
	bar.sync 	0;
	add.s32 	%r12, %r4, %r2;
	add.s32 	%r13, %r1, %r5;
	setp.ge.s32 	%p13, %r12, %r20;
	mad.lo.s32 	%r31, %r2, 124, %r7;
	setp.ge.s32 	%p14, %r13, %r18;
	shl.b32 	%r32, %r5, 2;
	add.s32 	%r14, %r31, %r32;
	or.pred  	%p15, %p13, %p14;
	@%p15 bra 	$L__BB1_10;
	ld.shared.f32 	%f5, [%r14];
	mad.lo.s32 	%r33, %r13, %r20, %r12;
	mul.wide.s32 	%rd13, %r33, 4;
	add.s64 	%rd14, %rd2, %rd13;
	st.global.f32 	[%rd14], %f5;
$L__BB1_10:
	setp.ge.s32 	%p16, %r12, %r20;
	add.s32 	%r15, %r13, 8;
	setp.ge.s32 	%p17, %r15, %r18;
	or.pred  	%p18, %p16, %p17;
	@%p18 bra 	$L__BB1_12;
	ld.shared.f32 	%f6, [%r14+32];
	mad.lo.s32 	%r34, %r15, %r20, %r12;
	mul.wide.s32 	%rd15, %r34, 4;
	add.s64 	%rd16, %rd2, %rd15;
	st.global.f32 	[%rd16], %f6;
$L__BB1_12:
	setp.ge.s32 	%p19, %r12, %r20;
	add.s32 	%r16, %r13, 16;
	setp.ge.s32 	%p20, %r16, %r18;
	or.pred  	%p21, %p19, %p20;
	@%p21 bra 	$L__BB1_14;
	ld.shared.f32 	%f7, [%r14+64];
	mad.lo.s32 	%r35, %r16, %r20, %r12;
	mul.wide.s32 	%rd17, %r35, 4;
	add.s64 	%rd18, %rd2, %rd17;
	st.global.f32 	[%rd18], %f7;
$L__BB1_14:
	setp.ge.s32 	%p22, %r12, %r20;
	add.s32 	%r17, %r13, 24;
	setp.ge.s32 	%p23, %r17, %r18;
	or.pred  	%p24, %p22, %p23;
	@%p24 bra 	$L__BB1_16;
	ld.shared.f32 	%f8, [%r14+96];
	mad.lo.s32 	%r36, %r17, %r20, %r12;
	mul.wide.s32 	%rd19, %r36, 4;
	add.s64 	%rd20, %rd2, %rd19;
	st.global.f32 	[%rd20], %f8;
$L__BB1_16:
	ret;

}
	// .globl	_Z16transpose_paddedPKfPfii
.visible .entry _Z16transpose_paddedPKfPfii(
	.param .u64 .ptr .align 1 _Z16transpose_paddedPKfPfii_param_0,
	.param .u64 .ptr .align 1 _Z16transpose_paddedPKfPfii_param_1,
	.param .u32 _Z16transpose_paddedPKfPfii_param_2,
	.param .u32 _Z16transpose_paddedPKfPfii_param_3
)
{
	.reg .pred 	%p<25>;
	.reg .b32 	%r<37>;
	.reg .b32 	%f<9>;
	.reg .b64 	%rd<21>;
	// demoted variable
	.shared .align 4 .b8 _ZZ16transpose_paddedPKfPfiiE4tile[4224];
	ld.param.u64 	%rd3, [_Z16transpose_paddedPKfPfii_param_0];
	ld.param.u64 	%rd4, [_Z16transpose_paddedPKfPfii_param_1];
	ld.param.u32 	%r18, [_Z16transpose_paddedPKfPfii_param_2];
	ld.param.u32 	%r20, [_Z16transpose_paddedPKfPfii_param_3];
	cvta.to.global.u64 	%rd1, %rd3;
	cvta.to.global.u64 	%rd2, %rd4;
	mov.u32 	%r21, %ctaid.x;
	shl.b32 	%r1, %r21, 5;
	mov.u32 	%r2, %tid.x;
	add.s32 	%r3, %r1, %r2;
	mov.u32 	%r22, %ctaid.y;
	shl.b32 	%r4, %r22, 5;
	mov.u32 	%r5, %tid.y;
	add.s32 	%r23, %r4, %r5;
	setp.ge.s32 	%p1, %r3, %r18;
	shl.b32 	%r24, %r2, 2;
	mov.u32 	%r25, _ZZ16transpose_paddedPKfPfiiE4tile;
	add.s32 	%r7, %r25, %r24;
	setp.ge.s32 	%p2, %r23, %r20;
	mad.lo.s32 	%r8, %r5, 132, %r7;
	or.pred  	%p3, %p1, %p2;
	@%p3 bra 	$L__BB2_2;
	mad.lo.s32 	%r26, %r23, %r18, %r3;
	mul.wide.s32 	%rd5, %r26, 4;
	add.s64 	%rd6, %rd1, %rd5;
	ld.global.f32 	%f1, [%rd6];
	st.shared.f32 	[%r8], %f1;
$L__BB2_2:
	setp.ge.s32 	%p4, %r3, %r18;
	add.s32 	%r9, %r23, 8;
	setp.ge.s32 	%p5, %r9, %r20;
	or.pred  	%p6, %p4, %p5;
	@%p6 bra 	$L__BB2_4;
	mad.lo.s32 	%r27, %r9, %r18, %r3;
	mul.wide.s32 	%rd7, %r27, 4;
	add.s64 	%rd8, %rd1, %rd7;
	ld.global.f32 	%f2, [%rd8];
	st.shared.f32 	[%r8+1056], %f2;
$L__BB2_4:
	setp.ge.s32 	%p7, %r3, %r18;
	add.s32 	%r10, %r23, 16;
	setp.ge.s32 	%p8, %r10, %r20;
	or.pred  	%p9, %p7, %p8;
	@%p9 bra 	$L__BB2_6;
	mad.lo.s32 	%r28, %r10, %r18, %r3;
	mul.wide.s32 	%rd9, %r28, 4;
	add.s64 	%rd10, %rd1, %rd9;
	ld.global.f32 	%f3, [%rd10];
	st.shared.f32 	[%r8+2112], %f3;
$L__BB2_6:
	setp.ge.s32 	%p10, %r3, %r18;
	add.s32 	%r11, %r23, 24;
	setp.ge.s32 	%p11, %r11, %r20;
	or.pred  	%p12, %p10, %p11;
	@%p12 bra 	$L__BB2_8;
	mad.lo.s32 	%r29, %r11, %r18, %r3;
	mul.wide.s32 	%rd11, %r29, 4;
	add.s64 	%rd12, %rd1, %rd11;
	ld.global.f32 	%f4, [%rd12];
	st.shared.f32 	[%r8+3168], %f4;
$L__BB2_8:
	bar.sync 	0;
	add.s32 	%r12, %r4, %r2;
	add.s32 	%r13, %r1, %r5;
	setp.ge.s32 	%p13, %r12, %r20;
	shl.b32 	%r30, %r2, 7;
	add.s32 	%r31, %r7, %r30;
	setp.ge.s32 	%p14, %r13, %r18;
	shl.b32 	%r32, %r5, 2;
	add.s32 	%r14, %r31, %r32;
	or.pred  	%p15, %p13, %p14;
	@%p15 bra 	$L__BB2_10;
	ld.shared.f32 	%f5, [%r14];
	mad.lo.s32 	%r33, %r13, %r20, %r12;
	mul.wide.s32 	%rd13, %r33, 4;
	add.s64 	%rd14, %rd2, %rd13;
	st.global.f32 	[%rd14], %f5;
$L__BB2_10:
	setp.ge.s32 	%p16, %r12, %r20;
	add.s32 	%r15, %r13, 8;
	setp.ge.s32 	%p17, %r15, %r18;
	or.pred  	%p18, %p16, %p17;
	@%p18 bra 	$L__BB2_12;
	ld.shared.f32 	%f6, [%r14+32];
	mad.lo.s32 	%r34, %r15, %r20, %r12;
	mul.wide.s32 	%rd15, %r34, 4;
	add.s64 	%rd16, %rd2, %rd15;
	st.global.f32 	[%rd16], %f6;
$L__BB2_12:
	setp.ge.s32 	%p19, %r12, %r20;
	add.s32 	%r16, %r13, 16;
	setp.ge.s32 	%p20, %r16, %r18;
	or.pred  	%p21, %p19, %p20;
	@%p21 bra 	$L__BB2_14;
	ld.shared.f32 	%f7, [%r14+64];
	mad.lo.s32 	%r35, %r16, %r20, %r12;
	mul.wide.s32 	%rd17, %r35, 4;
	add.s64 	%rd18, %rd2, %rd17;
	st.global.f32 	[%rd18], %f7;
$L__BB2_14:
	setp.ge.s32 	%p22, %r12, %r20;
	add.s32 	%r17, %r13, 24;
	setp.ge.s32 	%p23, %r17, %r18;
	or.pred  	%p24, %p22, %p23;
	@%p24 bra 	$L__BB2_16;
	ld.shared.f32 	%f8, [%r14+96];
	mad.lo.s32 	%r36, %r17, %r20, %r12;
	mul.wide.s32 	%rd19, %r36, 4;
	add.s64 	%rd20, %rd2, %rd19;
	st.global.f32 	[%rd20], %f8;
$L__BB2_16:
	ret;

}


// ===== COMPILED SASS (sm_100) =====

	.target	sm_100

	.elftype	@"ET_EXEC"


//--------------------- .note.nv.tkinfo           --------------------------
	.section	.note.nv.tkinfo,"",@"SHT_NOTE"
	.sectionflags	@"SHF_NOTE_NV_TKINFO"
	.tkinfo
        /*0018*/ 	.word	0x00000002
        /*0030*/ 	.string	""
        /*0030*/ 	.string	"ptxas"
        /*0030*/ 	.string	"Cuda compilation tools, release 13.0, V13.0.88"
        /*0030*/ 	.string	"Build cuda_13.0.r13.0/compiler.36424714_0"
        /*0030*/ 	.string	"-arch sm_100 -m 64 "



//--------------------- .note.nv.cuinfo           --------------------------
	.section	.note.nv.cuinfo,"",@"SHT_NOTE"
	.sectionflags	@"SHF_NOTE_NV_CUINFO"
        /*0018*/ 	.short	0x0002
        /*001a*/ 	.short	0x0064
        /*001c*/ 	.short	0x0082
	.zero		2


//--------------------- .nv.info                  --------------------------
	.section	.nv.info,"",@"SHT_CUDA_INFO"
	.align	4


	//----- nvinfo : EIATTR_REGCOUNT
	.align		4
        /*0000*/ 	.byte	0x04, 0x2f
        /*0002*/ 	.short	(.L_1 - .L_0)
	.align		4
.L_0:
        /*0004*/ 	.word	index@(_Z15transpose_naivePKfPfii)
        /*0008*/ 	.word	0x00000012


	//----- nvinfo : EIATTR_FRAME_SIZE
	.align		4
.L_1:
        /*000c*/ 	.byte	0x04, 0x11
        /*000e*/ 	.short	(.L_3 - .L_2)
	.align		4
.L_2:
        /*0010*/ 	.word	index@(_Z15transpose_naivePKfPfii)
        /*0014*/ 	.word	0x00000000


	//----- nvinfo : EIATTR_REGCOUNT
	.align		4
.L_3:
        /*0018*/ 	.byte	0x04, 0x2f
        /*001a*/ 	.short	(.L_5 - .L_4)
	.align		4
.L_4:
        /*001c*/ 	.word	index@(_Z16transpose_sharedPKfPfii)
        /*0020*/ 	.word	0x00000019


	//----- nvinfo : EIATTR_FRAME_SIZE
	.align		4
.L_5:
        /*0024*/ 	.byte	0x04, 0x11
        /*0026*/ 	.short	(.L_7 - .L_6)
	.align		4
.L_6:
        /*0028*/ 	.word	index@(_Z16transpose_sharedPKfPfii)
        /*002c*/ 	.word	0x00000000


	//----- nvinfo : EIATTR_REGCOUNT
	.align		4
.L_7:
        /*0030*/ 	.byte	0x04, 0x2f
        /*0032*/ 	.short	(.L_9 - .L_8)
	.align		4
.L_8:
        /*0034*/ 	.word	index@(_Z16transpose_paddedPKfPfii)
        /*0038*/ 	.word	0x00000019


	//----- nvinfo : EIATTR_FRAME_SIZE
	.align		4
.L_9:
        /*003c*/ 	.byte	0x04, 0x11
        /*003e*/ 	.short	(.L_11 - .L_10)
	.align		4
.L_10:
        /*0040*/ 	.word	index@(_Z16transpose_paddedPKfPfii)
        /*0044*/ 	.word	0x00000000


	//----- nvinfo : EIATTR_MIN_STACK_SIZE
	.align		4
.L_11:
        /*0048*/ 	.byte	0x04, 0x12
        /*004a*/ 	.short	(.L_13 - .L_12)
	.align		4
.L_12:
        /*004c*/ 	.word	index@(_Z16transpose_paddedPKfPfii)
        /*0050*/ 	.word	0x00000000


	//----- nvinfo : EIATTR_MIN_STACK_SIZE
	.align		4
.L_13:
        /*0054*/ 	.byte	0x04, 0x12
        /*0056*/ 	.short	(.L_15 - .L_14)
	.align		4
.L_14:
        /*0058*/ 	.word	index@(_Z16transpose_sharedPKfPfii)
        /*005c*/ 	.word	0x00000000


	//----- nvinfo : EIATTR_MIN_STACK_SIZE
	.align		4
.L_15:
        /*0060*/ 	.byte	0x04, 0x12
        /*0062*/ 	.short	(.L_17 - .L_16)
	.align		4
.L_16:
        /*0064*/ 	.word	index@(_Z15transpose_naivePKfPfii)
        /*0068*/ 	.word	0x00000000
.L_17:


//--------------------- .nv.compat                --------------------------
	.section	.nv.compat,"",@"SHT_CUDA_COMPAT_INFO"
	.align	4
        /*0000*/ 	.byte	0x02, 0x09, 0x00, 0x00, 0x02, 0x02, 0x01, 0x00, 0x02, 0x05, 0x05, 0x00, 0x03, 0x07, 0x01, 0x01
        /*0010*/ 	.byte	0x02, 0x03, 0x00, 0x00, 0x02, 0x06, 0x01, 0x00, 0x04, 0x0b, 0x08, 0x00, 0x09, 0x00, 0x00, 0x00
        /*0020*/ 	.byte	0x00, 0x00, 0x00, 0x00


//--------------------- .nv.info._Z16transpose_paddedPKfPfii --------------------------
	.section	.nv.info._Z16transpose_paddedPKfPfii,"",@"SHT_CUDA_INFO"
	.sectionflags	@""
	.align	4


	//----- nvinfo : EIATTR_CUDA_API_VERSION
	.align		4
        /*0000*/ 	.byte	0x04, 0x37
        /*0002*/ 	.short	(.L_19 - .L_18)
.L_18:
        /*0004*/ 	.word	0x00000082


	//----- nvinfo : EIATTR_KPARAM_INFO
	.align		4
.L_19:
        /*0008*/ 	.byte	0x04, 0x17
        /*000a*/ 	.short	(.L_21 - .L_20)
.L_20:
        /*000c*/ 	.word	0x00000000
        /*0010*/ 	.short	0x0003
        /*0012*/ 	.short	0x0014
        /*0014*/ 	.byte	0x00, 0xf0, 0x11, 0x00


	//----- nvinfo : EIATTR_KPARAM_INFO
	.align		4
.L_21:
        /*0018*/ 	.byte	0x04, 0x17
        /*001a*/ 	.short	(.L_23 - .L_22)
.L_22:
        /*001c*/ 	.word	0x00000000
        /*0020*/ 	.short	0x0002
        /*0022*/ 	.short	0x0010
        /*0024*/ 	.byte	0x00, 0xf0, 0x11, 0x00


	//----- nvinfo : EIATTR_KPARAM_INFO
	.align		4
.L_23:
        /*0028*/ 	.byte	0x04, 0x17
        /*002a*/ 	.short	(.L_25 - .L_24)
.L_24:
        /*002c*/ 	.word	0x00000000
        /*0030*/ 	.short	0x0001
        /*0032*/ 	.short	0x0008
        /*0034*/ 	.byte	0x00, 0xf5, 0x21, 0x00


	//----- nvinfo : EIATTR_KPARAM_INFO
	.align		4
.L_25:
        /*0038*/ 	.byte	0x04, 0x17
        /*003a*/ 	.short	(.L_27 - .L_26)
.L_26:
        /*003c*/ 	.word	0x00000000
        /*0040*/ 	.short	0x0000
        /*0042*/ 	.short	0x0000
        /*0044*/ 	.byte	0x00, 0xf5, 0x21, 0x00


	//----- nvinfo : EIATTR_SPARSE_MMA_MASK
	.align		4
.L_27:
        /*0048*/ 	.byte	0x03, 0x50
        /*004a*/ 	.short	0x0000


	//----- nvinfo : EIATTR_MAXREG_COUNT
	.align		4
        /*004c*/ 	.byte	0x03, 0x1b
        /*004e*/ 	.short	0x00ff


	//----- nvinfo : EIATTR_NUM_BARRIERS
	.align		4
        /*0050*/ 	.byte	0x02, 0x4c
        /*0052*/ 	.byte	0x01
	.zero		1


	//----- nvinfo : EIATTR_MERCURY_ISA_VERSION
	.align		4
        /*0054*/ 	.byte	0x03, 0x5f
        /*0056*/ 	.short	0x0101


	//----- nvinfo : EIATTR_VRC_CTA_INIT_COUNT
	.align		4
        /*0058*/ 	.byte	0x02, 0x4a
	.zero		1
	.zero		1


	//----- nvinfo : EIATTR_EXIT_INSTR_OFFSETS
	.align		4
        /*005c*/ 	.byte	0x04, 0x1c
        /*005e*/ 	.short	(.L_29 - .L_28)


	//   ....[0]....
.L_28:
        /*0060*/ 	.word	0x000004c0


	//   ....[1]....
        /*0064*/ 	.word	0x00000520


	//----- nvinfo : EIATTR_CBANK_PARAM_SIZE
	.align		4
.L_29:
        /*0068*/ 	.byte	0x03, 0x19
        /*006a*/ 	.short	0x0018


	//----- nvinfo : EIATTR_PARAM_CBANK
	.align		4
        /*006c*/ 	.byte	0x04, 0x0a
        /*006e*/ 	.short	(.L_31 - .L_30)
	.align		4
.L_30:
        /*0070*/ 	.word	index@(.nv.constant0._Z16transpose_paddedPKfPfii)
        /*0074*/ 	.short	0x0380
        /*0076*/ 	.short	0x0018


	//----- nvinfo : EIATTR_SW_WAR
	.align		4
.L_31:
        /*0078*/ 	.byte	0x04, 0x36
        /*007a*/ 	.short	(.L_33 - .L_32)
.L_32:
        /*007c*/ 	.word	0x00000008
.L_33:


//--------------------- .nv.info._Z16transpose_sharedPKfPfii --------------------------
	.section	.nv.info._Z16transpose_sharedPKfPfii,"",@"SHT_CUDA_INFO"
	.sectionflags	@""
	.align	4


	//----- nvinfo : EIATTR_CUDA_API_VERSION
	.align		4
        /*0000*/ 	.byte	0x04, 0x37
        /*0002*/ 	.short	(.L_35 - .L_34)
.L_34:
        /*0004*/ 	.word	0x00000082


	//----- nvinfo : EIATTR_KPARAM_INFO
	.align		4
.L_35:
        /*0008*/ 	.byte	0x04, 0x17
        /*000a*/ 	.short	(.L_37 - .L_36)
.L_36:
        /*000c*/ 	.word	0x00000000
        /*0010*/ 	.short	0x0003
        /*0012*/ 	.short	0x0014
        /*0014*/ 	.byte	0x00, 0xf0, 0x11, 0x00


	//----- nvinfo : EIATTR_KPARAM_INFO
	.align		4
.L_37:
        /*0018*/ 	.byte	0x04, 0x17
        /*001a*/ 	.short	(.L_39 - .L_38)
.L_38:
        /*001c*/ 	.word	0x00000000
        /*0020*/ 	.short	0x0002
        /*0022*/ 	.short	0x0010
        /*0024*/ 	.byte	0x00, 0xf0, 0x11, 0x00


	//----- nvinfo : EIATTR_KPARAM_INFO
	.align		4
.L_39:
        /*0028*/ 	.byte	0x04, 0x17
        /*002a*/ 	.short	(.L_41 - .L_40)
.L_40:
        /*002c*/ 	.word	0x00000000
        /*0030*/ 	.short	0x0001
        /*0032*/ 	.short	0x0008
        /*0034*/ 	.byte	0x00, 0xf5, 0x21, 0x00


	//----- nvinfo : EIATTR_KPARAM_INFO
	.align		4
.L_41:
        /*0038*/ 	.byte	0x04, 0x17
        /*003a*/ 	.short	(.L_43 - .L_42)
.L_42:
        /*003c*/ 	.word	0x00000000
        /*0040*/ 	.short	0x0000
        /*0042*/ 	.short	0x0000
        /*0044*/ 	.byte	0x00, 0xf5, 0x21, 0x00


	//----- nvinfo : EIATTR_SPARSE_MMA_MASK
	.align		4
.L_43:
        /*0048*/ 	.byte	0x03, 0x50
        /*004a*/ 	.short	0x0000


	//----- nvinfo : EIATTR_MAXREG_COUNT
	.align		4
        /*004c*/ 	.byte	0x03, 0x1b
        /*004e*/ 	.short	0x00ff


	//----- nvinfo : EIATTR_NUM_BARRIERS
	.align		4
        /*0050*/ 	.byte	0x02, 0x4c
        /*0052*/ 	.byte	0x01
	.zero		1


	//----- nvinfo : EIATTR_MERCURY_ISA_VERSION
	.align		4
        /*0054*/ 	.byte	0x03, 0x5f
        /*0056*/ 	.short	0x0101


	//----- nvinfo : EIATTR_VRC_CTA_INIT_COUNT
	.align		4
        /*0058*/ 	.byte	0x02, 0x4a
	.zero		1
	.zero		1


	//----- nvinfo : EIATTR_EXIT_INSTR_OFFSETS
	.align		4
        /*005c*/ 	.byte	0x04, 0x1c
        /*005e*/ 	.short	(.L_45 - .L_44)


	//   ....[0]....
.L_44:
        /*0060*/ 	.word	0x000004c0


	//   ....[1]....
        /*0064*/ 	.word	0x00000520


	//----- nvinfo : EIATTR_CBANK_PARAM_SIZE
	.align		4
.L_45:
        /*0068*/ 	.byte	0x03, 0x19
        /*006a*/ 	.short	0x0018


	//----- nvinfo : EIATTR_PARAM_CBANK
	.align		4
        /*006c*/ 	.byte	0x04, 0x0a
        /*006e*/ 	.short	(.L_47 - .L_46)
	.align		4
.L_46:
        /*0070*/ 	.word	index@(.nv.constant0._Z16transpose_sharedPKfPfii)
        /*0074*/ 	.short	0x0380
        /*0076*/ 	.short	0x0018


	//----- nvinfo : EIATTR_SW_WAR
	.align		4
.L_47:
        /*0078*/ 	.byte	0x04, 0x36
        /*007a*/ 	.short	(.L_49 - .L_48)
.L_48:
        /*007c*/ 	.word	0x00000008
.L_49:


//--------------------- .nv.info._Z15transpose_naivePKfPfii --------------------------
	.section	.nv.info._Z15transpose_naivePKfPfii,"",@"SHT_CUDA_INFO"
	.sectionflags	@""
	.align	4


	//----- nvinfo : EIATTR_CUDA_API_VERSION
	.align		4
        /*0000*/ 	.byte	0x04, 0x37
        /*0002*/ 	.short	(.L_51 - .L_50)
.L_50:
        /*0004*/ 	.word	0x00000082


	//----- nvinfo : EIATTR_KPARAM_INFO
	.align		4
.L_51:
        /*0008*/ 	.byte	0x04, 0x17
        /*000a*/ 	.short	(.L_53 - .L_52)
.L_52:
        /*000c*/ 	.word	0x00000000
        /*0010*/ 	.short	0x0003
        /*0012*/ 	.short	0x0014
        /*0014*/ 	.byte	0x00, 0xf0, 0x11, 0x00


	//----- nvinfo : EIATTR_KPARAM_INFO
	.align		4
.L_53:
        /*0018*/ 	.byte	0x04, 0x17
        /*001a*/ 	.short	(.L_55 - .L_54)
.L_54:
        /*001c*/ 	.word	0x00000000
        /*0020*/ 	.short	0x0002
        /*0022*/ 	.short	0x0010
        /*0024*/ 	.byte	0x00, 0xf0, 0x11, 0x00


	//----- nvinfo : EIATTR_KPARAM_INFO
	.align		4
.L_55:
        /*0028*/ 	.byte	0x04, 0x17
        /*002a*/ 	.short	(.L_57 - .L_56)
.L_56:
        /*002c*/ 	.word	0x00000000
        /*0030*/ 	.short	0x0001
        /*0032*/ 	.short	0x0008
        /*0034*/ 	.byte	0x00, 0xf5, 0x21, 0x00


	//----- nvinfo : EIATTR_KPARAM_INFO
	.align		4
.L_57:
        /*0038*/ 	.byte	0x04, 0x17
        /*003a*/ 	.short	(.L_59 - .L_58)
.L_58:
        /*003c*/ 	.word	0x00000000
        /*0040*/ 	.short	0x0000
        /*0042*/ 	.short	0x0000
        /*0044*/ 	.byte	0x00, 0xf5, 0x21, 0x00


	//----- nvinfo : EIATTR_SPARSE_MMA_MASK
	.align		4
.L_59:
        /*0048*/ 	.byte	0x03, 0x50
        /*004a*/ 	.short	0x0000


	//----- nvinfo : EIATTR_MAXREG_COUNT
	.align		4
        /*004c*/ 	.byte	0x03, 0x1b
        /*004e*/ 	.short	0x00ff


	//----- nvinfo : EIATTR_MERCURY_ISA_VERSION
	.align		4
        /*0050*/ 	.byte	0x03, 0x5f
        /*0052*/ 	.short	0x0101


	//----- nvinfo : EIATTR_VRC_CTA_INIT_COUNT
	.align		4
        /*0054*/ 	.byte	0x02, 0x4a
	.zero		1
	.zero		1


	//----- nvinfo : EIATTR_EXIT_INSTR_OFFSETS
	.align		4
        /*0058*/ 	.byte	0x04, 0x1c
        /*005a*/ 	.short	(.L_61 - .L_60)


	//   ....[0]....
.L_60:
        /*005c*/ 	.word	0x000002f0


	//   ....[1]....
        /*0060*/ 	.word	0x00000350


	//----- nvinfo : EIATTR_CRS_STACK_SIZE
	.align		4
.L_61:
        /*0064*/ 	.byte	0x04, 0x1e
        /*0066*/ 	.short	(.L_63 - .L_62)
.L_62:
        /*0068*/ 	.word	0x00000000


	//----- nvinfo : EIATTR_CBANK_PARAM_SIZE
	.align		4
.L_63:
        /*006c*/ 	.byte	0x03, 0x19
        /*006e*/ 	.short	0x0018


	//----- nvinfo : EIATTR_PARAM_CBANK
	.align		4
        /*0070*/ 	.byte	0x04, 0x0a
        /*0072*/ 	.short	(.L_65 - .L_64)
	.align		4
.L_64:
        /*0074*/ 	.word	index@(.nv.constant0._Z15transpose_naivePKfPfii)
        /*0078*/ 	.short	0x0380
        /*007a*/ 	.short	0x0018


	//----- nvinfo : EIATTR_SW_WAR
	.align		4
.L_65:
        /*007c*/ 	.byte	0x04, 0x36
        /*007e*/ 	.short	(.L_67 - .L_66)
.L_66:
        /*0080*/ 	.word	0x00000008
.L_67:


//--------------------- .nv.callgraph             --------------------------
	.section	.nv.callgraph,"",@"SHT_CUDA_CALLGRAPH"
	.align	4
	.sectionentsize	8
	.align		4
        /*0000*/ 	.word	0x00000000
	.align		4
        /*0004*/ 	.word	0xffffffff
	.align		4
        /*0008*/ 	.word	0x00000000
	.align		4
        /*000c*/ 	.word	0xfffffffe
	.align		4
        /*0010*/ 	.word	0x00000000
	.align		4
        /*0014*/ 	.word	0xfffffffd
	.align		4
        /*0018*/ 	.word	0x00000000
	.align		4
        /*001c*/ 	.word	0xfffffffc


//--------------------- .text._Z16transpose_paddedPKfPfii --------------------------
	.section	.text._Z16transpose_paddedPKfPfii,"ax",@progbits
	.align	128
        .global         _Z16transpose_paddedPKfPfii
        .type           _Z16transpose_paddedPKfPfii,@function
        .size           _Z16transpose_paddedPKfPfii,(.L_x_5 - _Z16transpose_paddedPKfPfii)
        .other          _Z16transpose_paddedPKfPfii,@"STO_CUDA_ENTRY STV_DEFAULT"
_Z16transpose_paddedPKfPfii:
.text._Z16transpose_paddedPKfPfii:
[----:B------:R-:W-:Y:S01]  /*0000*/  LDC R1, c[0x0][0x37c] ;  /* 0x0000df00ff017b82 */ /* 0x000fe20000000800 */
[----:B------:R-:W0:Y:S01]  /*0010*/  S2R R0, SR_TID.Y ;  /* 0x0000000000007919 */ /* 0x000e220000002200 */
[----:B------:R-:W1:Y:S01]  /*0020*/  LDCU.64 UR8, c[0x0][0x390] ;  /* 0x00007200ff0877ac */ /* 0x000e620008000a00 */
[----:B------:R-:W0:Y:S01]  /*0030*/  S2R R7, SR_CTAID.Y ;  /* 0x0000000000077919 */ /* 0x000e220000002600 */
[----:B------:R-:W2:Y:S01]  /*0040*/  LDCU.64 UR6, c[0x0][0x358] ;  /* 0x00006b00ff0677ac */ /* 0x000ea20008000a00 */
[----:B------:R-:W3:Y:S01]  /*0050*/  S2R R13, SR_CTAID.X ;  /* 0x00000000000d7919 */ /* 0x000ee20000002500 */
[----:B------:R-:W3:Y:S01]  /*0060*/  S2R R6, SR_TID.X ;  /* 0x0000000000067919 */ /* 0x000ee20000002100 */
[----:B0-----:R-:W-:-:S04]  /*0070*/  IMAD R15, R7, 0x20, R0 ;  /* 0x00000020070f7824 */ /* 0x001fc800078e0200 */
[C---:B------:R-:W-:Y:S01]  /*0080*/  VIADD R19, R15.reuse, 0x10 ;  /* 0x000000100f137836 */ /* 0x040fe20000000000 */
[C---:B------:R-:W-:Y:S02]  /*0090*/  IADD3 R17, PT, PT, R15.reuse, 0x8, RZ ;  /* 0x000000080f117810 */ /* 0x040fe40007ffe0ff */
[----:B------:R-:W-:Y:S01]  /*00a0*/  IADD3 R21, PT, PT, R15, 0x18, RZ ;  /* 0x000000180f157810 */ /* 0x000fe20007ffe0ff */
[----:B---3--:R-:W-:Y:S01]  /*00b0*/  IMAD R12, R13, 0x20, R6 ;  /* 0x000000200d0c7824 */ /* 0x008fe200078e0206 */
[----:B-1----:R-:W-:Y:S02]  /*00c0*/  ISETP.GE.AND P0, PT, R15, UR9, PT ;  /* 0x000000090f007c0c */ /* 0x002fe4000bf06270 */
[----:B------:R-:W-:Y:S02]  /*00d0*/  ISETP.GE.AND P3, PT, R17, UR9, PT ;  /* 0x0000000911007c0c */ /* 0x000fe4000bf66270 */
[----:B------:R-:W-:Y:S02]  /*00e0*/  ISETP.GE.AND P2, PT, R19, UR9, PT ;  /* 0x0000000913007c0c */ /* 0x000fe4000bf46270 */
[----:B------:R-:W-:-:S02]  /*00f0*/  ISETP.GE.AND P1, PT, R21, UR9, PT ;  /* 0x0000000915007c0c */ /* 0x000fc4000bf26270 */
[C---:B------:R-:W-:Y:S02]  /*0100*/  ISETP.GE.OR P0, PT, R12.reuse, UR8, P0 ;  /* 0x000000080c007c0c */ /* 0x040fe40008706670 */
[C---:B------:R-:W-:Y:S02]  /*0110*/  ISETP.GE.OR P3, PT, R12.reuse, UR8, P3 ;  /* 0x000000080c007c0c */ /* 0x040fe40009f66670 */
[C---:B------:R-:W-:Y:S02]  /*0120*/  ISETP.GE.OR P2, PT, R12.reuse, UR8, P2 ;  /* 0x000000080c007c0c */ /* 0x040fe40009746670 */
[----:B------:R-:W-:-:S07]  /*0130*/  ISETP.GE.OR P1, PT, R12, UR8, P1 ;  /* 0x000000080c007c0c */ /* 0x000fce0008f26670 */
[----:B------:R-:W0:Y:S01]  /*0140*/  @!P0 LDC.64 R10, c[0x0][0x380] ;  /* 0x0000e000ff0a8b82 */ /* 0x000e220000000a00 */
[--C-:B------:R-:W-:Y:S02]  /*0150*/  @!P0 IMAD R15, R15, UR8, R12.reuse ;  /* 0x000000080f0f8c24 */ /* 0x100fe4000f8e020c */
[--C-:B------:R-:W-:Y:S02]  /*0160*/  @!P3 IMAD R17, R17, UR8, R12.reuse ;  /* 0x000000081111bc24 */ /* 0x100fe4000f8e020c */
[--C-:B------:R-:W-:Y:S02]  /*0170*/  @!P2 IMAD R19, R19, UR8, R12.reuse ;  /* 0x000000081313ac24 */ /* 0x100fe4000f8e020c */
[----:B------:R-:W-:Y:S01]  /*0180*/  @!P1 IMAD R21, R21, UR8, R12 ;  /* 0x0000000815159c24 */ /* 0x000fe2000f8e020c */
[----:B------:R-:W1:Y:S08]  /*0190*/  @!P3 LDC.64 R8, c[0x0][0x380] ;  /* 0x0000e000ff08bb82 */ /* 0x000e700000000a00 */
[----:B------:R-:W3:Y:S08]  /*01a0*/  @!P2 LDC.64 R4, c[0x0][0x380] ;  /* 0x0000e000ff04ab82 */ /* 0x000ef00000000a00 */
[----:B------:R-:W4:Y:S01]  /*01b0*/  @!P1 LDC.64 R2, c[0x0][0x380] ;  /* 0x0000e000ff029b82 */ /* 0x000f220000000a00 */
[----:B0-----:R-:W-:-:S06]  /*01c0*/  @!P0 IMAD.WIDE R10, R15, 0x4, R10 ;  /* 0x000000040f0a8825 */ /* 0x001fcc00078e020a */
[----:B--2---:R0:W2:Y:S01]  /*01d0*/  @!P0 LDG.E R10, desc[UR6][R10.64] ;  /* 0x000000060a0a8981 */ /* 0x0040a2000c1e1900 */
[----:B-1----:R-:W-:-:S05]  /*01e0*/  @!P3 IMAD.WIDE R8, R17, 0x4, R8 ;  /* 0x000000041108b825 */ /* 0x002fca00078e0208 */
[----:B------:R-:W5:Y:S01]  /*01f0*/  @!P3 LDG.E R12, desc[UR6][R8.64] ;  /* 0x00000006080cb981 */ /* 0x000f62000c1e1900 */
[----:B---3--:R-:W-:-:S05]  /*0200*/  @!P2 IMAD.WIDE R4, R19, 0x4, R4 ;  /* 0x000000041304a825 */ /* 0x008fca00078e0204 */
[----:B------:R-:W3:Y:S01]  /*0210*/  @!P2 LDG.E R14, desc[UR6][R4.64] ;  /* 0x00000006040ea981 */ /* 0x000ee2000c1e1900 */
[----:B----4-:R-:W-:-:S05]  /*0220*/  @!P1 IMAD.WIDE R2, R21, 0x4, R2 ;  /* 0x0000000415029825 */ /* 0x010fca00078e0202 */
[----:B------:R1:W4:Y:S01]  /*0230*/  @!P1 LDG.E R16, desc[UR6][R2.64] ;  /* 0x0000000602109981 */ /* 0x000322000c1e1900 */
[----:B------:R-:W0:Y:S01]  /*0240*/  S2UR UR5, SR_CgaCtaId ;  /* 0x00000000000579c3 */ /* 0x000e220000008800 */
[----:B------:R-:W-:Y:S01]  /*0250*/  UMOV UR4, 0x400 ;  /* 0x0000040000047882 */ /* 0x000fe20000000000 */
[----:B------:R-:W-:Y:S01]  /*0260*/  IMAD R18, R13, 0x20, R0 ;  /* 0x000000200d127824 */ /* 0x000fe200078e0200 */
[----:B0-----:R-:W-:-:S06]  /*0270*/  ULEA UR4, UR5, UR4, 0x18 ;  /* 0x0000000405047291 */ /* 0x001fcc000f8ec0ff */
[----:B------:R-:W-:-:S05]  /*0280*/  LEA R11, R6, UR4, 0x2 ;  /* 0x00000004060b7c11 */ /* 0x000fca000f8e10ff */
[--C-:B-1----:R-:W-:Y:S02]  /*0290*/  IMAD R3, R6, 0x80, R11.reuse ;  /* 0x0000008006037824 */ /* 0x102fe400078e020b */
[----:B------:R-:W-:Y:S02]  /*02a0*/  IMAD R11, R0, 0x84, R11 ;  /* 0x00000084000b7824 */ /* 0x000fe400078e020b */
[C---:B------:R-:W-:Y:S01]  /*02b0*/  VIADD R20, R18.reuse, 0x8 ;  /* 0x0000000812147836 */ /* 0x040fe20000000000 */
[C---:B------:R-:W-:Y:S02]  /*02c0*/  IADD3 R22, PT, PT, R18.reuse, 0x10, RZ ;  /* 0x0000001012167810 */ /* 0x040fe40007ffe0ff */
[----:B------:R-:W-:Y:S02]  /*02d0*/  LEA R7, R7, R6, 0x5 ;  /* 0x0000000607077211 */ /* 0x000fe400078e28ff */
[----:B------:R-:W-:Y:S02]  /*02e0*/  ISETP.GE.AND P5, PT, R18, UR8, PT ;  /* 0x0000000812007c0c */ /* 0x000fe4000bfa6270 */
[----:B------:R-:W-:-:S02]  /*02f0*/  ISETP.GE.AND P6, PT, R20, UR8, PT ;  /* 0x0000000814007c0c */ /* 0x000fc4000bfc6270 */
[----:B------:R-:W-:Y:S02]  /*0300*/  ISETP.GE.AND P4, PT, R22, UR8, PT ;  /* 0x0000000816007c0c */ /* 0x000fe4000bf86270 */
[C---:B------:R-:W-:Y:S02]  /*0310*/  ISETP.GE.OR P5, PT, R7.reuse, UR9, P5 ;  /* 0x0000000907007c0c */ /* 0x040fe4000afa6670 */
[C---:B------:R-:W-:Y:S02]  /*0320*/  ISETP.GE.OR P6, PT, R7.reuse, UR9, P6 ;  /* 0x0000000907007c0c */ /* 0x040fe4000b7c6670 */
[----:B------:R-:W-:Y:S02]  /*0330*/  ISETP.GE.OR P4, PT, R7, UR9, P4 ;  /* 0x0000000907007c0c */ /* 0x000fe4000a786670 */
[----:B------:R-:W-:-:S07]  /*0340*/  LEA R0, R0, R3, 0x2 ;  /* 0x0000000300007211 */ /* 0x000fce00078e10ff */
[----:B------:R-:W0:Y:S08]  /*0350*/  @!P5 LDC.64 R8, c[0x0][0x388] ;  /* 0x0000e200ff08db82 */ /* 0x000e300000000a00 */
[----:B------:R-:W1:Y:S08]  /*0360*/  @!P6 LDC.64 R4, c[0x0][0x388] ;  /* 0x0000e200ff04eb82 */ /* 0x000e700000000a00 */
[----:B------:R-:W1:Y:S01]  /*0370*/  @!P4 LDC.64 R2, c[0x0][0x388] ;  /* 0x0000e200ff02cb82 */ /* 0x000e620000000a00 */
[C---:B------:R-:W-:Y:S01]  /*0380*/  IADD3 R6, PT, PT, R18.reuse, 0x18, RZ ;  /* 0x0000001812067810 */ /* 0x040fe20007ffe0ff */
[----:B------:R-:W-:-:S02]  /*0390*/  @!P5 IMAD R15, R18, UR9, R7 ;  /* 0x00000009120fdc24 */ /* 0x000fc4000f8e0207 */
[----:B------:R-:W-:Y:S02]  /*03a0*/  @!P4 IMAD R21, R22, UR9, R7 ;  /* 0x000000091615cc24 */ /* 0x000fe4000f8e0207 */
[----:B0-----:R-:W-:-:S04]  /*03b0*/  @!P5 IMAD.WIDE R8, R15, 0x4, R8 ;  /* 0x000000040f08d825 */ /* 0x001fc800078e0208 */
[----:B-1----:R-:W-:Y:S01]  /*03c0*/  @!P4 IMAD.WIDE R2, R21, 0x4, R2 ;  /* 0x000000041502c825 */ /* 0x002fe200078e0202 */
[----:B--2---:R-:W-:Y:S04]  /*03d0*/  @!P0 STS [R11], R10 ;  /* 0x0000000a0b008388 */ /* 0x004fe80000000800 */
[----:B-----5:R-:W-:Y:S04]  /*03e0*/  @!P3 STS [R11+0x420], R12 ;  /* 0x0004200c0b00b388 */ /* 0x020fe80000000800 */
[----:B---3--:R-:W-:Y:S04]  /*03f0*/  @!P2 STS [R11+0x840], R14 ;  /* 0x0008400e0b00a388 */ /* 0x008fe80000000800 */
[----:B----4-:R0:W-:Y:S01]  /*0400*/  @!P1 STS [R11+0xc60], R16 ;  /* 0x000c60100b009388 */ /* 0x0101e20000000800 */
[----:B------:R-:W-:Y:S06]  /*0410*/  BAR.SYNC.DEFER_BLOCKING 0x0 ;  /* 0x0000000000007b1d */ /* 0x000fec0000010000 */
[----:B------:R-:W1:Y:S04]  /*0420*/  @!P5 LDS R13, [R0] ;  /* 0x00000000000dd984 */ /* 0x000e680000000800 */
[----:B------:R-:W2:Y:S04]  /*0430*/  @!P6 LDS R17, [R0+0x20] ;  /* 0x000020000011e984 */ /* 0x000ea80000000800 */
[----:B------:R-:W3:Y:S01]  /*0440*/  @!P4 LDS R19, [R0+0x40] ;  /* 0x000040000013c984 */ /* 0x000ee20000000800 */
[----:B------:R-:W-:Y:S01]  /*0450*/  ISETP.GE.AND P0, PT, R6, UR8, PT ;  /* 0x0000000806007c0c */ /* 0x000fe2000bf06270 */
[----:B0-----:R-:W-:-:S03]  /*0460*/  @!P6 IMAD R11, R20, UR9, R7 ;  /* 0x00000009140bec24 */ /* 0x001fc6000f8e0207 */
[----:B------:R-:W-:Y:S01]  /*0470*/  ISETP.GE.OR P0, PT, R7, UR9, P0 ;  /* 0x0000000907007c0c */ /* 0x000fe20008706670 */
[----:B------:R-:W-:Y:S01]  /*0480*/  @!P6 IMAD.WIDE R4, R11, 0x4, R4 ;  /* 0x000000040b04e825 */ /* 0x000fe200078e0204 */
[----:B-1----:R0:W-:Y:S04]  /*0490*/  @!P5 STG.E desc[UR6][R8.64], R13 ;  /* 0x0000000d0800d986 */ /* 0x0021e8000c101906 */
[----:B--2---:R0:W-:Y:S04]  /*04a0*/  @!P6 STG.E desc[UR6][R4.64], R17 ;  /* 0x000000110400e986 */ /* 0x0041e8000c101906 */
[----:B---3--:R0:W-:Y:S03]  /*04b0*/  @!P4 STG.E desc[UR6][R2.64], R19 ;  /* 0x000000130200c986 */ /* 0x0081e6000c101906 */
[----:B------:R-:W-:Y:S05]  /*04c0*/  @P0 EXIT ;  /* 0x000000000000094d */ /* 0x000fea0003800000 */
[----:B0-----:R-:W0:Y:S01]  /*04d0*/  LDS R5, [R0+0x60] ;  /* 0x0000600000057984 */ /* 0x001e220000000800 */
[----:B------:R-:W1:Y:S01]  /*04e0*/  LDC.64 R2, c[0x0][0x388] ;  /* 0x0000e200ff027b82 */ /* 0x000e620000000a00 */
[----:B------:R-:W-:-:S04]  /*04f0*/  IMAD R7, R6, UR9, R7 ;  /* 0x0000000906077c24 */ /* 0x000fc8000f8e0207 */
[----:B-1----:R-:W-:-:S05]  /*0500*/  IMAD.WIDE R2, R7, 0x4, R2 ;  /* 0x0000000407027825 */ /* 0x002fca00078e0202 */
[----:B0-----:R-:W-:Y:S01]  /*0510*/  STG.E desc[UR6][R2.64], R5 ;  /* 0x0000000502007986 */ /* 0x001fe2000c101906 */
[----:B------:R-:W-:Y:S05]  /*0520*/  EXIT ;  /* 0x000000000000794d */ /* 0x000fea0003800000 */
.L_x_0:
[----:B------:R-:W-:-:S00]  /*0530*/  BRA `(.L_x_0) ;  /* 0xfffffffc00fc7947 */ /* 0x000fc0000383ffff */
[----:B------:R-:W-:-:S00]  /*0540*/  NOP ;  /* 0x0000000000007918 */ /* 0x000fc00000000000 */
        /* <DEDUP_REMOVED lines=11> */
.L_x_5:


//--------------------- .text._Z16transpose_sharedPKfPfii --------------------------
	.section	.text._Z16transpose_sharedPKfPfii,"ax",@progbits
	.align	128
        .global         _Z16transpose_sharedPKfPfii
        .type           _Z16transpose_sharedPKfPfii,@function
        .size           _Z16transpose_sharedPKfPfii,(.L_x_6 - _Z16transpose_sharedPKfPfii)
        .other          _Z16transpose_sharedPKfPfii,@"STO_CUDA_ENTRY STV_DEFAULT"
_Z16transpose_sharedPKfPfii:
.text._Z16transpose_sharedPKfPfii:
        /* <DEDUP_REMOVED lines=29> */
[----:B--2---:R-:W2:Y:S01]  /*01d0*/  @!P0 LDG.E R10, desc[UR6][R10.64] ;  /* 0x000000060a0a8981 */ /* 0x004ea2000c1e1900 */
[----:B-1----:R-:W-:-:S05]  /*01e0*/  @!P3 IMAD.WIDE R8, R17, 0x4, R8 ;  /* 0x000000041108b825 */ /* 0x002fca00078e0208 */
[----:B------:R-:W5:Y:S01]  /*01f0*/  @!P3 LDG.E R12, desc[UR6][R8.64] ;  /* 0x00000006080cb981 */ /* 0x000f62000c1e1900 */
[----:B---3--:R-:W-:-:S05]  /*0200*/  @!P2 IMAD.WIDE R4, R19, 0x4, R4 ;  /* 0x000000041304a825 */ /* 0x008fca00078e0204 */
[----:B------:R-:W3:Y:S01]  /*0210*/  @!P2 LDG.E R14, desc[UR6][R4.64] ;  /* 0x00000006040ea981 */ /* 0x000ee2000c1e1900 */
[----:B----4-:R-:W-:-:S05]  /*0220*/  @!P1 IMAD.WIDE R2, R21, 0x4, R2 ;  /* 0x0000000415029825 */ /* 0x010fca00078e0202 */
[----:B------:R0:W4:Y:S01]  /*0230*/  @!P1 LDG.E R16, desc[UR6][R2.64] ;  /* 0x0000000602109981 */ /* 0x000122000c1e1900 */
[----:B------:R-:W1:Y:S01]  /*0240*/  S2UR UR5, SR_CgaCtaId ;  /* 0x00000000000579c3 */ /* 0x000e620000008800 */
[----:B------:R-:W-:Y:S01]  /*0250*/  UMOV UR4, 0x400 ;  /* 0x0000040000047882 */ /* 0x000fe20000000000 */
[----:B------:R-:W-:Y:S01]  /*0260*/  IMAD R18, R13, 0x20, R0 ;  /* 0x000000200d127824 */ /* 0x000fe200078e0200 */
[----:B-1----:R-:W-:-:S06]  /*0270*/  ULEA UR4, UR5, UR4, 0x18 ;  /* 0x0000000405047291 */ /* 0x002fcc000f8ec0ff */
[----:B------:R-:W-:-:S05]  /*0280*/  LEA R13, R6, UR4, 0x2 ;  /* 0x00000004060d7c11 */ /* 0x000fca000f8e10ff */
[--C-:B0-----:R-:W-:Y:S02]  /*0290*/  IMAD R3, R6, 0x7c, R13.reuse ;  /* 0x0000007c06037824 */ /* 0x101fe400078e020d */
[----:B------:R-:W-:Y:S01]  /*02a0*/  IMAD R13, R0, 0x80, R13 ;  /* 0x00000080000d7824 */ /* 0x000fe200078e020d */
[C---:B------:R-:W-:Y:S01]  /*02b0*/  IADD3 R20, PT, PT, R18.reuse, 0x8, RZ ;  /* 0x0000000812147810 */ /* 0x040fe20007ffe0ff */
[C---:B------:R-:W-:Y:S01]  /*02c0*/  VIADD R22, R18.reuse, 0x10 ;  /* 0x0000001012167836 */ /* 0x040fe20000000000 */
[----:B------:R-:W-:Y:S02]  /*02d0*/  LEA R7, R7, R6, 0x5 ;  /* 0x0000000607077211 */ /* 0x000fe400078e28ff */
[----:B------:R-:W-:Y:S02]  /*02e0*/  ISETP.GE.AND P5, PT, R18, UR8, PT ;  /* 0x0000000812007c0c */ /* 0x000fe4000bfa6270 */
[----:B------:R-:W-:Y:S02]  /*02f0*/  ISETP.GE.AND P6, PT, R20, UR8, PT ;  /* 0x0000000814007c0c */ /* 0x000fe4000bfc6270 */
[----:B------:R-:W-:-:S02]  /*0300*/  ISETP.GE.AND P4, PT, R22, UR8, PT ;  /* 0x0000000816007c0c */ /* 0x000fc4000bf86270 */
        /* <DEDUP_REMOVED lines=34> */
.L_x_1:
        /* <DEDUP_REMOVED lines=13> */
.L_x_6:


//--------------------- .text._Z15transpose_naivePKfPfii --------------------------
	.section	.text._Z15transpose_naivePKfPfii,"ax",@progbits
	.align	128
        .global         _Z15transpose_naivePKfPfii
        .type           _Z15transpose_naivePKfPfii,@function
        .size           _Z15transpose_naivePKfPfii,(.L_x_7 - _Z15transpose_naivePKfPfii)
        .other          _Z15transpose_naivePKfPfii,@"STO_CUDA_ENTRY STV_DEFAULT"
_Z15transpose_naivePKfPfii:
.text._Z15transpose_naivePKfPfii:
[----:B------:R-:W-:Y:S01]  /*0000*/  LDC R1, c[0x0][0x37c] ;  /* 0x0000df00ff017b82 */ /* 0x000fe20000000800 */
[----:B------:R-:W0:Y:S01]  /*0010*/  S2R R9, SR_CTAID.Y ;  /* 0x0000000000097919 */ /* 0x000e220000002600 */
[----:B------:R-:W1:Y:S01]  /*0020*/  LDCU.64 UR6, c[0x0][0x390] ;  /* 0x00007200ff0677ac */ /* 0x000e620008000a00 */
[----:B------:R-:W0:Y:S01]  /*0030*/  S2R R2, SR_TID.Y ;  /* 0x0000000000027919 */ /* 0x000e220000002200 */
[----:B------:R-:W2:Y:S01]  /*0040*/  LDCU.64 UR4, c[0x0][0x358] ;  /* 0x00006b00ff0477ac */ /* 0x000ea20008000a00 */
[----:B------:R-:W3:Y:S01]  /*0050*/  S2R R0, SR_CTAID.X ;  /* 0x0000000000007919 */ /* 0x000ee20000002500 */
[----:B------:R-:W4:Y:S01]  /*0060*/  LDCU.64 UR8, c[0x0][0x388] ;  /* 0x00007100ff0877ac */ /* 0x000f220008000a00 */
[----:B------:R-:W3:Y:S01]  /*0070*/  S2R R5, SR_TID.X ;  /* 0x0000000000057919 */ /* 0x000ee20000002100 */
[----:B0-----:R-:W-:Y:S02]  /*0080*/  IMAD R9, R9, 0x20, R2 ;  /* 0x0000002009097824 */ /* 0x001fe400078e0202 */
[----:B------:R-:W0:Y:S03]  /*0090*/  LDC.64 R2, c[0x0][0x380] ;  /* 0x0000e000ff027b82 */ /* 0x000e260000000a00 */
[----:B-1----:R-:W-:Y:S01]  /*00a0*/  ISETP.GE.AND P0, PT, R9, UR7, PT ;  /* 0x0000000709007c0c */ /* 0x002fe2000bf06270 */
[----:B---3--:R-:W-:-:S05]  /*00b0*/  IMAD R0, R0, 0x20, R5 ;  /* 0x0000002000007824 */ /* 0x008fca00078e0205 */
[----:B------:R-:W-:-:S13]  /*00c0*/  ISETP.GE.OR P1, PT, R0, UR6, P0 ;  /* 0x0000000600007c0c */ /* 0x000fda0008726670 */
[----:B------:R-:W-:-:S04]  /*00d0*/  @!P1 IMAD R5, R9, UR6, R0 ;  /* 0x0000000609059c24 */ /* 0x000fc8000f8e0200 */
[----:B0-----:R-:W-:Y:S01]  /*00e0*/  @!P1 IMAD.WIDE R2, R5, 0x4, R2 ;  /* 0x0000000405029825 */ /* 0x001fe200078e0202 */
[----:B------:R-:W-:Y:S01]  /*00f0*/  IADD3 R15, PT, PT, R9, 0x8, RZ ;  /* 0x00000008090f7810 */ /* 0x000fe20007ffe0ff */
[----:B------:R-:W0:Y:S03]  /*0100*/  LDC.64 R4, c[0x0][0x388] ;  /* 0x0000e200ff047b82 */ /* 0x000e260000000a00 */
[----:B--2---:R-:W2:Y:S01]  /*0110*/  @!P1 LDG.E R11, desc[UR4][R2.64] ;  /* 0x00000004020b9981 */ /* 0x004ea2000c1e1900 */
[----:B------:R-:W-:Y:S01]  /*0120*/  ISETP.GE.AND P0, PT, R15, UR7, PT ;  /* 0x000000070f007c0c */ /* 0x000fe2000bf06270 */
[----:B------:R-:W-:-:S03]  /*0130*/  IMAD R8, R0, UR7, RZ ;  /* 0x0000000700087c24 */ /* 0x000fc6000f8e02ff */
[----:B------:R-:W-:Y:S01]  /*0140*/  ISETP.GE.OR P0, PT, R0, UR6, P0 ;  /* 0x0000000600007c0c */ /* 0x000fe20008706670 */
[----:B------:R-:W-:-:S12]  /*0150*/  @!P1 IMAD.IADD R13, R9, 0x1, R8 ;  /* 0x00000001090d9824 */ /* 0x000fd800078e0208 */
[----:B------:R-:W1:Y:S01]  /*0160*/  @!P0 LDC.64 R6, c[0x0][0x380] ;  /* 0x0000e000ff068b82 */ /* 0x000e620000000a00 */
[----:B------:R-:W-:Y:S02]  /*0170*/  @!P0 IMAD R15, R15, UR6, R0 ;  /* 0x000000060f0f8c24 */ /* 0x000fe4000f8e0200 */
[----:B0-----:R-:W-:-:S04]  /*0180*/  @!P1 IMAD.WIDE R4, R13, 0x4, R4 ;  /* 0x000000040d049825 */ /* 0x001fc800078e0204 */
[----:B-1----:R-:W-:Y:S01]  /*0190*/  @!P0 IMAD.WIDE R6, R15, 0x4, R6 ;  /* 0x000000040f068825 */ /* 0x002fe200078e0206 */
[----:B--2---:R0:W-:Y:S05]  /*01a0*/  @!P1 STG.E desc[UR4][R4.64], R11 ;  /* 0x0000000b04009986 */ /* 0x0041ea000c101904 */
[----:B------:R-:W2:Y:S01]  /*01b0*/  @!P0 LDG.E R7, desc[UR4][R6.64] ;  /* 0x0000000406078981 */ /* 0x000ea2000c1e1900 */
[C---:B------:R-:W-:Y:S01]  /*01c0*/  IADD3 R13, PT, PT, R9.reuse, 0x10, RZ ;  /* 0x00000010090d7810 */ /* 0x040fe20007ffe0ff */
[C---:B------:R-:W-:Y:S01]  /*01d0*/  VIADD R15, R9.reuse, 0x18 ;  /* 0x00000018090f7836 */ /* 0x040fe20000000000 */
[----:B------:R-:W-:Y:S01]  /*01e0*/  IADD3 R9, P3, PT, R9, R8, RZ ;  /* 0x0000000809097210 */ /* 0x000fe20007f7e0ff */
[----:B------:R-:W-:Y:S01]  /*01f0*/  BSSY.RECONVERGENT B0, `(.L_x_2) ;  /* 0x000000f000007945 */ /* 0x000fe20003800200 */
[----:B------:R-:W-:-:S02]  /*0200*/  ISETP.GE.AND P2, PT, R13, UR7, PT ;  /* 0x000000070d007c0c */ /* 0x000fc4000bf46270 */
[----:B------:R-:W-:Y:S02]  /*0210*/  LEA.HI.X.SX32 R8, R8, RZ, 0x1, P3 ;  /* 0x000000ff08087211 */ /* 0x000fe400018f0eff */
[C---:B----4-:R-:W-:Y:S02]  /*0220*/  LEA R2, P3, R9.reuse, UR8, 0x2 ;  /* 0x0000000809027c11 */ /* 0x050fe4000f8610ff */
[----:B------:R-:W-:Y:S02]  /*0230*/  ISETP.GE.OR P2, PT, R0, UR6, P2 ;  /* 0x0000000600007c0c */ /* 0x000fe40009746670 */
[----:B------:R-:W-:Y:S02]  /*0240*/  LEA.HI.X R3, R9, UR9, R8, 0x2, P3 ;  /* 0x0000000909037c11 */ /* 0x000fe400098f1408 */
[----:B------:R-:W-:-:S04]  /*0250*/  ISETP.GE.AND P1, PT, R15, UR7, PT ;  /* 0x000000070f007c0c */ /* 0x000fc8000bf26270 */
[----:B------:R-:W-:Y:S01]  /*0260*/  ISETP.GE.OR P1, PT, R0, UR6, P1 ;  /* 0x0000000600007c0c */ /* 0x000fe20008f26670 */
[----:B--2---:R0:W-:Y:S04]  /*0270*/  @!P0 STG.E desc[UR4][R2.64+0x20], R7 ;  /* 0x0000200702008986 */ /* 0x0041e8000c101904 */
[----:B------:R-:W-:Y:S08]  /*0280*/  @P2 BRA `(.L_x_3) ;  /* 0x0000000000142947 */ /* 0x000ff00003800000 */
[----:B0-----:R-:W0:Y:S01]  /*0290*/  LDC.64 R4, c[0x0][0x380] ;  /* 0x0000e000ff047b82 */ /* 0x001e220000000a00 */
[----:B------:R-:W-:-:S04]  /*02a0*/  IMAD R13, R13, UR6, R0 ;  /* 0x000000060d0d7c24 */ /* 0x000fc8000f8e0200 */
[----:B0-----:R-:W-:-:S06]  /*02b0*/  IMAD.WIDE R4, R13, 0x4, R4 ;  /* 0x000000040d047825 */ /* 0x001fcc00078e0204 */
[----:B------:R-:W2:Y:S04]  /*02c0*/  LDG.E R5, desc[UR4][R4.64] ;  /* 0x0000000404057981 */ /* 0x000ea8000c1e1900 */
[----:B--2---:R1:W-:Y:S02]  /*02d0*/  STG.E desc[UR4][R2.64+0x40], R5 ;  /* 0x0000400502007986 */ /* 0x0043e4000c101904 */
.L_x_3:
[----:B------:R-:W-:Y:S05]  /*02e0*/  BSYNC.RECONVERGENT B0 ;  /* 0x0000000000007941 */ /* 0x000fea0003800200 */
.L_x_2:
[----:B------:R-:W-:Y:S05]  /*02f0*/  @P1 EXIT ;  /* 0x000000000000194d */ /* 0x000fea0003800000 */
[----:B01----:R-:W0:Y:S01]  /*0300*/  LDC.64 R4, c[0x0][0x380] ;  /* 0x0000e000ff047b82 */ /* 0x003e220000000a00 */
[----:B------:R-:W-:-:S04]  /*0310*/  IMAD R15, R15, UR6, R0 ;  /* 0x000000060f0f7c24 */ /* 0x000fc8000f8e0200 */
[----:B0-----:R-:W-:-:S06]  /*0320*/  IMAD.WIDE R4, R15, 0x4, R4 ;  /* 0x000000040f047825 */ /* 0x001fcc00078e0204 */
[----:B------:R-:W2:Y:S04]  /*0330*/  LDG.E R5, desc[UR4][R4.64] ;  /* 0x0000000404057981 */ /* 0x000ea8000c1e1900 */
[----:B--2---:R-:W-:Y:S01]  /*0340*/  STG.E desc[UR4][R2.64+0x60], R5 ;  /* 0x0000600502007986 */ /* 0x004fe2000c101904 */
[----:B------:R-:W-:Y:S05]  /*0350*/  EXIT ;  /* 0x000000000000794d */ /* 0x000fea0003800000 */
.L_x_4:
        /* <DEDUP_REMOVED lines=10> */
.L_x_7:


//--------------------- .nv.shared._Z16transpose_paddedPKfPfii --------------------------
	.section	.nv.shared._Z16transpose_paddedPKfPfii,"aw",@nobits
	.sectionflags	@""
	.align	4
.nv.shared._Z16transpose_paddedPKfPfii:
	.zero		5248


//--------------------- .nv.shared.reserved.0     --------------------------
	.section	.nv.shared.reserved.0,"aw",@nobits
	.weak		__nv_reservedSMEM_offset_0_alias
	.size		__nv_reservedSMEM_offset_0_alias, 0, 64
	.other		__nv_reservedSMEM_offset_0_alias,@"STO_CUDA_RESERVED_SHARED STV_DEFAULT"
__nv_reservedSMEM_offset_0_alias:
	.zero		0
	.zero		64


//--------------------- .nv.shared._Z16transpose_sharedPKfPfii --------------------------
	.section	.nv.shared._Z16transpose_sharedPKfPfii,"aw",@nobits
	.sectionflags	@""
	.align	4
.nv.shared._Z16transpose_sharedPKfPfii:
	.zero		5120


//--------------------- .nv.constant0._Z16transpose_paddedPKfPfii --------------------------
	.section	.nv.constant0._Z16transpose_paddedPKfPfii,"a",@progbits
	.sectionflags	@""
	.align	4
.nv.constant0._Z16transpose_paddedPKfPfii:
	.zero		920


//--------------------- .nv.constant0._Z16transpose_sharedPKfPfii --------------------------
	.section	.nv.constant0._Z16transpose_sharedPKfPfii,"a",@progbits
	.sectionflags	@""
	.align	4
.nv.constant0._Z16transpose_sharedPKfPfii:
	.zero		920


//--------------------- .nv.constant0._Z15transpose_naivePKfPfii --------------------------
	.section	.nv.constant0._Z15transpose_naivePKfPfii,"a",@progbits
	.sectionflags	@""
	.align	4
.nv.constant0._Z15transpose_naivePKfPfii:
	.zero		920


//--------------------- SYMBOLS --------------------------

	.type		.nv.reservedSmem.offset0,@object
	.size		.nv.reservedSmem.offset0,0x4
	.type		.nv.reservedSmem.cap,@object
	.size		.nv.reservedSmem.cap,0x4
